//
// Generated by NVIDIA NVVM Compiler
//
// Compiler Build ID: CL-36424714
// Cuda compilation tools, release 13.0, V13.0.88
// Based on NVVM 20.0.0
//

.version 9.0
.target sm_100
.address_size 64

	// .globl	_Z16mandelbrotKernelPiiiffffi

.visible .entry _Z16mandelbrotKernelPiiiffffi(
	.param .u64 .ptr .align 1 _Z16mandelbrotKernelPiiiffffi_param_0,
	.param .u32 _Z16mandelbrotKernelPiiiffffi_param_1,
	.param .u32 _Z16mandelbrotKernelPiiiffffi_param_2,
	.param .f32 _Z16mandelbrotKernelPiiiffffi_param_3,
	.param .f32 _Z16mandelbrotKernelPiiiffffi_param_4,
	.param .f32 _Z16mandelbrotKernelPiiiffffi_param_5,
	.param .f32 _Z16mandelbrotKernelPiiiffffi_param_6,
	.param .u32 _Z16mandelbrotKernelPiiiffffi_param_7
)
{
	.reg .pred 	%p<8>;
	.reg .b32 	%r<22>;
	.reg .b32 	%f<31>;
	.reg .b64 	%rd<5>;

	ld.param.u64 	%rd1, [_Z16mandelbrotKernelPiiiffffi_param_0];
	ld.param.u32 	%r6, [_Z16mandelbrotKernelPiiiffffi_param_1];
	ld.param.u32 	%r9, [_Z16mandelbrotKernelPiiiffffi_param_2];
	ld.param.f32 	%f11, [_Z16mandelbrotKernelPiiiffffi_param_3];
	ld.param.f32 	%f12, [_Z16mandelbrotKernelPiiiffffi_param_4];
	ld.param.f32 	%f13, [_Z16mandelbrotKernelPiiiffffi_param_5];
	ld.param.f32 	%f14, [_Z16mandelbrotKernelPiiiffffi_param_6];
	ld.param.u32 	%r8, [_Z16mandelbrotKernelPiiiffffi_param_7];
	mov.u32 	%r10, %tid.x;
	mov.u32 	%r11, %ctaid.x;
	mov.u32 	%r12, %ntid.x;
	mad.lo.s32 	%r1, %r11, %r12, %r10;
	mov.u32 	%r13, %tid.y;
	mov.u32 	%r14, %ctaid.y;
	mov.u32 	%r15, %ntid.y;
	mad.lo.s32 	%r16, %r14, %r15, %r13;
	setp.ge.s32 	%p1, %r1, %r6;
	setp.ge.s32 	%p2, %r16, %r9;
	or.pred  	%p3, %p1, %p2;
	@%p3 bra 	$L__BB0_5;
	sub.f32 	%f15, %f12, %f11;
	cvt.rn.f32.s32 	%f16, %r6;
	div.rn.f32 	%f17, %f15, %f16;
	sub.f32 	%f18, %f14, %f13;
	cvt.rn.f32.u32 	%f19, %r9;
	div.rn.f32 	%f20, %f18, %f19;
	cvt.rn.f32.s32 	%f21, %r1;
	fma.rn.f32 	%f1, %f17, %f21, %f11;
	cvt.rn.f32.u32 	%f22, %r16;
	fma.rn.f32 	%f2, %f20, %f22, %f13;
	setp.lt.s32 	%p4, %r8, 1;
	mov.b32 	%r21, 0;
	@%p4 bra 	$L__BB0_4;
	mov.b32 	%r21, 0;
	mov.f32 	%f27, 0f00000000;
	mov.f32 	%f28, %f27;
	mov.f32 	%f29, %f27;
	mov.f32 	%f30, %f27;
$L__BB0_3:
	sub.f32 	%f24, %f28, %f27;
	add.f32 	%f7, %f1, %f24;
	add.f32 	%f25, %f30, %f30;
	fma.rn.f32 	%f29, %f25, %f29, %f2;
	add.s32 	%r21, %r21, 1;
	mul.f32 	%f28, %f7, %f7;
	mul.f32 	%f27, %f29, %f29;
	add.f32 	%f26, %f28, %f27;
	setp.lt.f32 	%p5, %f26, 0f40800000;
	setp.lt.s32 	%p6, %r21, %r8;
	and.pred  	%p7, %p5, %p6;
	mov.f32 	%f30, %f7;
	@%p7 bra 	$L__BB0_3;
$L__BB0_4:
	mad.lo.s32 	%r19, %r6, %r16, %r1;
	cvta.to.global.u64 	%rd2, %rd1;
	mul.wide.s32 	%rd3, %r19, 4;
	add.s64 	%rd4, %rd2, %rd3;
	st.global.u32 	[%rd4], %r21;
$L__BB0_5:
	ret;

}


// ===== COMPILED SASS (sm_100) =====

	.target	sm_100

	.elftype	@"ET_EXEC"


//--------------------- .note.nv.tkinfo           --------------------------
	.section	.note.nv.tkinfo,"",@"SHT_NOTE"
	.sectionflags	@"SHF_NOTE_NV_TKINFO"
	.tkinfo
        /*0018*/ 	.word	0x00000002
        /*0030*/ 	.string	""
        /*0030*/ 	.string	"ptxas"
        /*0030*/ 	.string	"Cuda compilation tools, release 13.0, V13.0.88"
        /*0030*/ 	.string	"Build cuda_13.0.r13.0/compiler.36424714_0"
        /*0030*/ 	.string	"-arch sm_100 -m 64 "



//--------------------- .note.nv.cuinfo           --------------------------
	.section	.note.nv.cuinfo,"",@"SHT_NOTE"
	.sectionflags	@"SHF_NOTE_NV_CUINFO"
        /*0018*/ 	.short	0x0002
        /*001a*/ 	.short	0x0064
        /*001c*/ 	.short	0x0082
	.zero		2


//--------------------- .nv.info                  --------------------------
	.section	.nv.info,"",@"SHT_CUDA_INFO"
	.align	4


	//----- nvinfo : EIATTR_REGCOUNT
	.align		4
        /*0000*/ 	.byte	0x04, 0x2f
        /*0002*/ 	.short	(.L_1 - .L_0)
	.align		4
.L_0:
        /*0004*/ 	.word	index@(_Z16mandelbrotKernelPiiiffffi)
        /*0008*/ 	.word	0x00000011


	//----- nvinfo : EIATTR_FRAME_SIZE
	.align		4
.L_1:
        /*000c*/ 	.byte	0x04, 0x11
        /*000e*/ 	.short	(.L_3 - .L_2)
	.align		4
.L_2:
        /*0010*/ 	.word	index@($__internal_0_$__cuda_sm3x_div_rn_noftz_f32_slowpath)
        /*0014*/ 	.word	0x00000000


	//----- nvinfo : EIATTR_FRAME_SIZE
	.align		4
.L_3:
        /*0018*/ 	.byte	0x04, 0x11
        /*001a*/ 	.short	(.L_5 - .L_4)
	.align		4
.L_4:
        /*001c*/ 	.word	index@(_Z16mandelbrotKernelPiiiffffi)
        /*0020*/ 	.word	0x00000000


	//----- nvinfo : EIATTR_MIN_STACK_SIZE
	.align		4
.L_5:
        /*0024*/ 	.byte	0x04, 0x12
        /*0026*/ 	.short	(.L_7 - .L_6)
	.align		4
.L_6:
        /*0028*/ 	.word	index@(_Z16mandelbrotKernelPiiiffffi)
        /*002c*/ 	.word	0x00000000
.L_7:


//--------------------- .nv.compat                --------------------------
	.section	.nv.compat,"",@"SHT_CUDA_COMPAT_INFO"
	.align	4
        /*0000*/ 	.byte	0x02, 0x09, 0x00, 0x00, 0x02, 0x02, 0x01, 0x00, 0x02, 0x05, 0x05, 0x00, 0x03, 0x07, 0x01, 0x01
        /*0010*/ 	.byte	0x02, 0x03, 0x00, 0x00, 0x02, 0x06, 0x01, 0x00, 0x04, 0x0b, 0x08, 0x00, 0x01, 0x00, 0x00, 0x00
        /*0020*/ 	.byte	0x00, 0x00, 0x00, 0x00


//--------------------- .nv.info._Z16mandelbrotKernelPiiiffffi --------------------------
	.section	.nv.info._Z16mandelbrotKernelPiiiffffi,"",@"SHT_CUDA_INFO"
	.sectionflags	@""
	.align	4


	//----- nvinfo : EIATTR_CUDA_API_VERSION
	.align		4
        /*0000*/ 	.byte	0x04, 0x37
        /*0002*/ 	.short	(.L_9 - .L_8)
.L_8:
        /*0004*/ 	.word	0x00000082


	//----- nvinfo : EIATTR_KPARAM_INFO
	.align		4
.L_9:
        /*0008*/ 	.byte	0x04, 0x17
        /*000a*/ 	.short	(.L_11 - .L_10)
.L_10:
        /*000c*/ 	.word	0x00000000
        /*0010*/ 	.short	0x0007
        /*0012*/ 	.short	0x0020
        /*0014*/ 	.byte	0x00, 0xf0, 0x11, 0x00


	//----- nvinfo : EIATTR_KPARAM_INFO
	.align		4
.L_11:
        /*0018*/ 	.byte	0x04, 0x17
        /*001a*/ 	.short	(.L_13 - .L_12)
.L_12:
        /*001c*/ 	.word	0x00000000
        /*0020*/ 	.short	0x0006
        /*0022*/ 	.short	0x001c
        /*0024*/ 	.byte	0x00, 0xf0, 0x11, 0x00


	//----- nvinfo : EIATTR_KPARAM_INFO
	.align		4
.L_13:
        /*0028*/ 	.byte	0x04, 0x17
        /*002a*/ 	.short	(.L_15 - .L_14)
.L_14:
        /*002c*/ 	.word	0x00000000
        /*0030*/ 	.short	0x0005
        /*0032*/ 	.short	0x0018
        /*0034*/ 	.byte	0x00, 0xf0, 0x11, 0x00


	//----- nvinfo : EIATTR_KPARAM_INFO
	.align		4
.L_15:
        /*0038*/ 	.byte	0x04, 0x17
        /*003a*/ 	.short	(.L_17 - .L_16)
.L_16:
        /*003c*/ 	.word	0x00000000
        /*0040*/ 	.short	0x0004
        /*0042*/ 	.short	0x0014
        /*0044*/ 	.byte	0x00, 0xf0, 0x11, 0x00


	//----- nvinfo : EIATTR_KPARAM_INFO
	.align		4
.L_17:
        /*0048*/ 	.byte	0x04, 0x17
        /*004a*/ 	.short	(.L_19 - .L_18)
.L_18:
        /*004c*/ 	.word	0x00000000
        /*0050*/ 	.short	0x0003
        /*0052*/ 	.short	0x0010
        /*0054*/ 	.byte	0x00, 0xf0, 0x11, 0x00


	//----- nvinfo : EIATTR_KPARAM_INFO
	.align		4
.L_19:
        /*0058*/ 	.byte	0x04, 0x17
        /*005a*/ 	.short	(.L_21 - .L_20)
.L_20:
        /*005c*/ 	.word	0x00000000
        /*0060*/ 	.short	0x0002
        /*0062*/ 	.short	0x000c
        /*0064*/ 	.byte	0x00, 0xf0, 0x11, 0x00


	//----- nvinfo : EIATTR_KPARAM_INFO
	.align		4
.L_21:
        /*0068*/ 	.byte	0x04, 0x17
        /*006a*/ 	.short	(.L_23 - .L_22)
.L_22:
        /*006c*/ 	.word	0x00000000
        /*0070*/ 	.short	0x0001
        /*0072*/ 	.short	0x0008
        /*0074*/ 	.byte	0x00, 0xf0, 0x11, 0x00


	//----- nvinfo : EIATTR_KPARAM_INFO
	.align		4
.L_23:
        /*0078*/ 	.byte	0x04, 0x17
        /*007a*/ 	.short	(.L_25 - .L_24)
.L_24:
        /*007c*/ 	.word	0x00000000
        /*0080*/ 	.short	0x0000
        /*0082*/ 	.short	0x0000
        /*0084*/ 	.byte	0x00, 0xf5, 0x21, 0x00


	//----- nvinfo : EIATTR_SPARSE_MMA_MASK
	.align		4
.L_25:
        /*0088*/ 	.byte	0x03, 0x50
        /*008a*/ 	.short	0x0000


	//----- nvinfo : EIATTR_MAXREG_COUNT
	.align		4
        /*008c*/ 	.byte	0x03, 0x1b
        /*008e*/ 	.short	0x00ff


	//----- nvinfo : EIATTR_MERCURY_ISA_VERSION
	.align		4
        /*0090*/ 	.byte	0x03, 0x5f
        /*0092*/ 	.short	0x0101


	//----- nvinfo : EIATTR_VRC_CTA_INIT_COUNT
	.align		4
        /*0094*/ 	.byte	0x02, 0x4a
	.zero		1
	.zero		1


	//----- nvinfo : EIATTR_EXIT_INSTR_OFFSETS
	.align		4
        /*0098*/ 	.byte	0x04, 0x1c
        /*009a*/ 	.short	(.L_27 - .L_26)


	//   ....[0]....
.L_26:
        /*009c*/ 	.word	0x000000c0


	//   ....[1]....
        /*00a0*/ 	.word	0x000004b0


	//----- nvinfo : EIATTR_CRS_STACK_SIZE
	.align		4
.L_27:
        /*00a4*/ 	.byte	0x04, 0x1e
        /*00a6*/ 	.short	(.L_29 - .L_28)
.L_28:
        /*00a8*/ 	.word	0x00000000


	//----- nvinfo : EIATTR_CBANK_PARAM_SIZE
	.align		4
.L_29:
        /*00ac*/ 	.byte	0x03, 0x19
        /*00ae*/ 	.short	0x0024


	//----- nvinfo : EIATTR_PARAM_CBANK
	.align		4
        /*00b0*/ 	.byte	0x04, 0x0a
        /*00b2*/ 	.short	(.L_31 - .L_30)
	.align		4
.L_30:
        /*00b4*/ 	.word	index@(.nv.constant0._Z16mandelbrotKernelPiiiffffi)
        /*00b8*/ 	.short	0x0380
        /*00ba*/ 	.short	0x0024


	//----- nvinfo : EIATTR_SW_WAR
	.align		4
.L_31:
        /*00bc*/ 	.byte	0x04, 0x36
        /*00be*/ 	.short	(.L_33 - .L_32)
.L_32:
        /*00c0*/ 	.word	0x00000008
.L_33:


//--------------------- .nv.callgraph             --------------------------
	.section	.nv.callgraph,"",@"SHT_CUDA_CALLGRAPH"
	.align	4
	.sectionentsize	8
	.align		4
        /*0000*/ 	.word	0x00000000
	.align		4
        /*0004*/ 	.word	0xffffffff
	.align		4
        /*0008*/ 	.word	0x00000000
	.align		4
        /*000c*/ 	.word	0xfffffffe
	.align		4
        /*0010*/ 	.word	0x00000000
	.align		4
        /*0014*/ 	.word	0xfffffffd
	.align		4
        /*0018*/ 	.word	0x00000000
	.align		4
        /*001c*/ 	.word	0xfffffffc


//--------------------- .text._Z16mandelbrotKernelPiiiffffi --------------------------
	.section	.text._Z16mandelbrotKernelPiiiffffi,"ax",@progbits
	.align	128
        .global         _Z16mandelbrotKernelPiiiffffi
        .type           _Z16mandelbrotKernelPiiiffffi,@function
        .size           _Z16mandelbrotKernelPiiiffffi,(.L_x_13 - _Z16mandelbrotKernelPiiiffffi)
        .other          _Z16mandelbrotKernelPiiiffffi,@"STO_CUDA_ENTRY STV_DEFAULT"
_Z16mandelbrotKernelPiiiffffi:
.text._Z16mandelbrotKernelPiiiffffi:
[----:B------:R-:W-:Y:S01]  /*0000*/  LDC R1, c[0x0][0x37c] ;  /* 0x0000df00ff017b82 */ /* 0x000fe20000000800 */
[----:B------:R-:W0:Y:S07]  /*0010*/  S2R R5, SR_TID.Y ;  /* 0x0000000000057919 */ /* 0x000e2e0000002200 */
[----:B------:R-:W1:Y:S01]  /*0020*/  LDC R3, c[0x0][0x360] ;  /* 0x0000d800ff037b82 */ /* 0x000e620000000800 */
[----:B------:R-:W2:Y:S01]  /*0030*/  LDCU.64 UR6, c[0x0][0x388] ;  /* 0x00007100ff0677ac */ /* 0x000ea20008000a00 */
[----:B------:R-:W1:Y:S06]  /*0040*/  S2R R2, SR_TID.X ;  /* 0x0000000000027919 */ /* 0x000e6c0000002100 */
[----:B------:R-:W0:Y:S08]  /*0050*/  S2UR UR5, SR_CTAID.Y ;  /* 0x00000000000579c3 */ /* 0x000e300000002600 */
[----:B------:R-:W0:Y:S08]  /*0060*/  LDC R0, c[0x0][0x364] ;  /* 0x0000d900ff007b82 */ /* 0x000e300000000800 */
[----:B------:R-:W1:Y:S01]  /*0070*/  S2UR UR4, SR_CTAID.X ;  /* 0x00000000000479c3 */ /* 0x000e620000002500 */
[----:B0-----:R-:W-:-:S05]  /*0080*/  IMAD R5, R0, UR5, R5 ;  /* 0x0000000500057c24 */ /* 0x001fca000f8e0205 */
[----:B--2---:R-:W-:Y:S01]  /*0090*/  ISETP.GE.AND P0, PT, R5, UR7, PT ;  /* 0x0000000705007c0c */ /* 0x004fe2000bf06270 */
[----:B-1----:R-:W-:-:S05]  /*00a0*/  IMAD R2, R3, UR4, R2 ;  /* 0x0000000403027c24 */ /* 0x002fca000f8e0202 */
[----:B------:R-:W-:-:S13]  /*00b0*/  ISETP.GE.OR P0, PT, R2, UR6, P0 ;  /* 0x0000000602007c0c */ /* 0x000fda0008706670 */
[----:B------:R-:W-:Y:S05]  /*00c0*/  @P0 EXIT ;  /* 0x000000000000094d */ /* 0x000fea0003800000 */
[----:B------:R-:W0:Y:S01]  /*00d0*/  LDC.64 R8, c[0x0][0x390] ;  /* 0x0000e400ff087b82 */ /* 0x000e220000000a00 */
[----:B------:R-:W-:-:S04]  /*00e0*/  I2FP.F32.S32 R3, UR6 ;  /* 0x0000000600037c45 */ /* 0x000fc80008201400 */
[----:B------:R-:W1:Y:S02]  /*00f0*/  MUFU.RCP R4, R3 ;  /* 0x0000000300047308 */ /* 0x000e640000001000 */
[----:B-1----:R-:W-:Y:S01]  /*0100*/  FFMA R7, -R3, R4, 1 ;  /* 0x3f80000003077423 */ /* 0x002fe20000000104 */
[----:B0-----:R-:W-:-:S03]  /*0110*/  FADD R0, R9, -R8 ;  /* 0x8000000809007221 */ /* 0x001fc60000000000 */
[----:B------:R-:W-:Y:S02]  /*0120*/  FFMA R7, R4, R7, R4 ;  /* 0x0000000704077223 */ /* 0x000fe40000000004 */
[----:B------:R-:W0:Y:S02]  /*0130*/  FCHK P0, R0, R3 ;  /* 0x0000000300007302 */ /* 0x000e240000000000 */
[----:B------:R-:W-:-:S04]  /*0140*/  FFMA R4, R0, R7, RZ ;  /* 0x0000000700047223 */ /* 0x000fc800000000ff */
[----:B------:R-:W-:-:S04]  /*0150*/  FFMA R6, -R3, R4, R0 ;  /* 0x0000000403067223 */ /* 0x000fc80000000100 */
[----:B------:R-:W-:Y:S01]  /*0160*/  FFMA R4, R7, R6, R4 ;  /* 0x0000000607047223 */ /* 0x000fe20000000004 */
[----:B0-----:R-:W-:Y:S06]  /*0170*/  @!P0 BRA `(.L_x_0) ;  /* 0x00000000000c8947 */ /* 0x001fec0003800000 */
[----:B------:R-:W-:-:S07]  /*0180*/  MOV R6, 0x1a0 ;  /* 0x000001a000067802 */ /* 0x000fce0000000f00 */
[----:B------:R-:W-:Y:S05]  /*0190*/  CALL.REL.NOINC `($__internal_0_$__cuda_sm3x_div_rn_noftz_f32_slowpath) ;  /* 0x0000000000c87944 */ /* 0x000fea0003c00000 */
[----:B------:R-:W-:-:S07]  /*01a0*/  IMAD.MOV.U32 R4, RZ, RZ, R0 ;  /* 0x000000ffff047224 */ /* 0x000fce00078e0000 */
.L_x_0:
[----:B------:R-:W0:Y:S01]  /*01b0*/  LDCU UR4, c[0x0][0x38c] ;  /* 0x00007180ff0477ac */ /* 0x000e220008000800 */
[----:B------:R-:W1:Y:S01]  /*01c0*/  LDC.64 R8, c[0x0][0x398] ;  /* 0x0000e600ff087b82 */ /* 0x000e620000000a00 */
[----:B0-----:R-:W-:-:S04]  /*01d0*/  I2FP.F32.U32 R3, UR4 ;  /* 0x0000000400037c45 */ /* 0x001fc80008201000 */
[----:B------:R-:W0:Y:S01]  /*01e0*/  MUFU.RCP R6, R3 ;  /* 0x0000000300067308 */ /* 0x000e220000001000 */
[----:B-1----:R-:W-:-:S07]  /*01f0*/  FADD R0, R9, -R8 ;  /* 0x8000000809007221 */ /* 0x002fce0000000000 */
[----:B------:R-:W1:Y:S01]  /*0200*/  FCHK P0, R0, R3 ;  /* 0x0000000300007302 */ /* 0x000e620000000000 */
[----:B0-----:R-:W-:-:S04]  /*0210*/  FFMA R7, -R3, R6, 1 ;  /* 0x3f80000003077423 */ /* 0x001fc80000000106 */
[----:B------:R-:W-:-:S04]  /*0220*/  FFMA R7, R6, R7, R6 ;  /* 0x0000000706077223 */ /* 0x000fc80000000006 */
[----:B------:R-:W-:-:S04]  /*0230*/  FFMA R6, R0, R7, RZ ;  /* 0x0000000700067223 */ /* 0x000fc800000000ff */
[----:B------:R-:W-:-:S04]  /*0240*/  FFMA R8, -R3, R6, R0 ;  /* 0x0000000603087223 */ /* 0x000fc80000000100 */
[----:B------:R-:W-:Y:S01]  /*0250*/  FFMA R8, R7, R8, R6 ;  /* 0x0000000807087223 */ /* 0x000fe20000000006 */
[----:B-1----:R-:W-:Y:S06]  /*0260*/  @!P0 BRA `(.L_x_1) ;  /* 0x00000000000c8947 */ /* 0x002fec0003800000 */
[----:B------:R-:W-:-:S07]  /*0270*/  MOV R6, 0x290 ;  /* 0x0000029000067802 */ /* 0x000fce0000000f00 */
[----:B------:R-:W-:Y:S05]  /*0280*/  CALL.REL.NOINC `($__internal_0_$__cuda_sm3x_div_rn_noftz_f32_slowpath) ;  /* 0x00000000008c7944 */ /* 0x000fea0003c00000 */
[----:B------:R-:W-:-:S07]  /*0290*/  IMAD.MOV.U32 R8, RZ, RZ, R0 ;  /* 0x000000ffff087224 */ /* 0x000fce00078e0000 */
.L_x_1:
[----:B------:R-:W0:Y:S01]  /*02a0*/  LDCU UR6, c[0x0][0x3a0] ;  /* 0x00007400ff0677ac */ /* 0x000e220008000800 */
[----:B------:R-:W1:Y:S01]  /*02b0*/  LDC.64 R6, c[0x0][0x380] ;  /* 0x0000e000ff067b82 */ /* 0x000e620000000a00 */
[----:B------:R-:W-:Y:S01]  /*02c0*/  I2FP.F32.S32 R3, R2 ;  /* 0x0000000200037245 */ /* 0x000fe20000201400 */
[----:B------:R-:W2:Y:S01]  /*02d0*/  LDCU UR4, c[0x0][0x390] ;  /* 0x00007200ff0477ac */ /* 0x000ea20008000800 */
[----:B------:R-:W-:Y:S01]  /*02e0*/  I2FP.F32.U32 R9, R5 ;  /* 0x0000000500097245 */ /* 0x000fe20000201000 */
[----:B------:R-:W3:Y:S01]  /*02f0*/  LDCU UR5, c[0x0][0x398] ;  /* 0x00007300ff0577ac */ /* 0x000ee20008000800 */
[----:B0-----:R-:W-:Y:S01]  /*0300*/  UISETP.GE.AND UP0, UPT, UR6, 0x1, UPT ;  /* 0x000000010600788c */ /* 0x001fe2000bf06270 */
[----:B--2---:R-:W-:Y:S01]  /*0310*/  FFMA R11, R3, R4, UR4 ;  /* 0x00000004030b7e23 */ /* 0x004fe20008000004 */
[----:B------:R-:W-:Y:S02]  /*0320*/  IMAD.MOV.U32 R3, RZ, RZ, RZ ;  /* 0x000000ffff037224 */ /* 0x000fe400078e00ff */
[----:B---3--:R-:W-:-:S05]  /*0330*/  FFMA R10, R9, R8, UR5 ;  /* 0x00000005090a7e23 */ /* 0x008fca0008000008 */
[----:B------:R-:W-:Y:S05]  /*0340*/  BRA.U !UP0, `(.L_x_2) ;  /* 0x0000000108447547 */ /* 0x000fea000b800000 */
[----:B------:R-:W-:Y:S01]  /*0350*/  BSSY.RECONVERGENT B0, `(.L_x_2) ;  /* 0x0000010000007945 */ /* 0x000fe20003800200 */
[----:B------:R-:W-:Y:S01]  /*0360*/  IMAD.MOV.U32 R3, RZ, RZ, RZ ;  /* 0x000000ffff037224 */ /* 0x000fe200078e00ff */
[----:B------:R-:W-:Y:S01]  /*0370*/  CS2R R8, SRZ ;  /* 0x0000000000087805 */ /* 0x000fe2000001ff00 */
[----:B------:R-:W-:Y:S02]  /*0380*/  IMAD.MOV.U32 R0, RZ, RZ, RZ ;  /* 0x000000ffff007224 */ /* 0x000fe400078e00ff */
[----:B------:R-:W-:-:S07]  /*0390*/  IMAD.MOV.U32 R4, RZ, RZ, RZ ;  /* 0x000000ffff047224 */ /* 0x000fce00078e00ff */
.L_x_3:
[----:B------:R-:W-:Y:S01]  /*03a0*/  FADD R0, R9, -R0 ;  /* 0x8000000009007221 */ /* 0x000fe20000000000 */
[----:B------:R-:W-:Y:S01]  /*03b0*/  FADD R9, R8, R8 ;  /* 0x0000000808097221 */ /* 0x000fe20000000000 */
[----:B------:R-:W-:Y:S02]  /*03c0*/  VIADD R3, R3, 0x1 ;  /* 0x0000000103037836 */ /* 0x000fe40000000000 */
[----:B------:R-:W-:Y:S01]  /*03d0*/  FADD R8, R11, R0 ;  /* 0x000000000b087221 */ /* 0x000fe20000000000 */
[----:B------:R-:W-:Y:S02]  /*03e0*/  FFMA R4, R9, R4, R10 ;  /* 0x0000000409047223 */ /* 0x000fe4000000000a */
[----:B------:R-:W-:Y:S01]  /*03f0*/  ISETP.GE.AND P0, PT, R3, UR6, PT ;  /* 0x0000000603007c0c */ /* 0x000fe2000bf06270 */
[----:B------:R-:W-:Y:S01]  /*0400*/  FMUL R9, R8, R8 ;  /* 0x0000000808097220 */ /* 0x000fe20000400000 */
[----:B------:R-:W-:-:S04]  /*0410*/  FMUL R0, R4, R4 ;  /* 0x0000000404007220 */ /* 0x000fc80000400000 */
[----:B------:R-:W-:-:S05]  /*0420*/  FADD R12, R9, R0 ;  /* 0x00000000090c7221 */ /* 0x000fca0000000000 */
[----:B------:R-:W-:-:S13]  /*0430*/  FSETP.LT.AND P1, PT, R12, 4, PT ;  /* 0x408000000c00780b */ /* 0x000fda0003f21000 */
[----:B------:R-:W-:Y:S05]  /*0440*/  @!P0 BRA P1, `(.L_x_3) ;  /* 0xfffffffc00d48947 */ /* 0x000fea000083ffff */
[----:B------:R-:W-:Y:S05]  /*0450*/  BSYNC.RECONVERGENT B0 ;  /* 0x0000000000007941 */ /* 0x000fea0003800200 */
.L_x_2:
[----:B------:R-:W0:Y:S01]  /*0460*/  LDCU UR7, c[0x0][0x388] ;  /* 0x00007100ff0777ac */ /* 0x000e220008000800 */
[----:B------:R-:W2:Y:S01]  /*0470*/  LDCU.64 UR4, c[0x0][0x358] ;  /* 0x00006b00ff0477ac */ /* 0x000ea20008000a00 */
[----:B0-----:R-:W-:-:S04]  /*0480*/  IMAD R5, R5, UR7, R2 ;  /* 0x0000000705057c24 */ /* 0x001fc8000f8e0202 */
[----:B-1----:R-:W-:-:S05]  /*0490*/  IMAD.WIDE R6, R5, 0x4, R6 ;  /* 0x0000000405067825 */ /* 0x002fca00078e0206 */
[----:B--2---:R-:W-:Y:S01]  /*04a0*/  STG.E desc[UR4][R6.64], R3 ;  /* 0x0000000306007986 */ /* 0x004fe2000c101904 */
[----:B------:R-:W-:Y:S05]  /*04b0*/  EXIT ;  /* 0x000000000000794d */ /* 0x000fea0003800000 */
        .weak           $__internal_0_$__cuda_sm3x_div_rn_noftz_f32_slowpath
        .type           $__internal_0_$__cuda_sm3x_div_rn_noftz_f32_slowpath,@function
        .size           $__internal_0_$__cuda_sm3x_div_rn_noftz_f32_slowpath,(.L_x_13 - $__internal_0_$__cuda_sm3x_div_rn_noftz_f32_slowpath)
$__internal_0_$__cuda_sm3x_div_rn_noftz_f32_slowpath:
[----:B------:R-:W-:Y:S02]  /*04c0*/  SHF.R.U32.HI R8, RZ, 0x17, R3 ;  /* 0x00000017ff087819 */ /* 0x000fe40000011603 */
[----:B------:R-:W-:Y:S02]  /*04d0*/  SHF.R.U32.HI R7, RZ, 0x17, R0 ;  /* 0x00000017ff077819 */ /* 0x000fe40000011600 */
[----:B------:R-:W-:Y:S02]  /*04e0*/  LOP3.LUT R12, R8, 0xff, RZ, 0xc0, !PT ;  /* 0x000000ff080c7812 */ /* 0x000fe400078ec0ff */
[----:B------:R-:W-:Y:S02]  /*04f0*/  LOP3.LUT R10, R7, 0xff, RZ, 0xc0, !PT ;  /* 0x000000ff070a7812 */ /* 0x000fe400078ec0ff */
[----:B------:R-:W-:-:S03]  /*0500*/  IADD3 R9, PT, PT, R12, -0x1, RZ ;  /* 0xffffffff0c097810 */ /* 0x000fc60007ffe0ff */
[----:B------:R-:W-:Y:S01]  /*0510*/  VIADD R8, R10, 0xffffffff ;  /* 0xffffffff0a087836 */ /* 0x000fe20000000000 */
[----:B------:R-:W-:-:S04]  /*0520*/  ISETP.GT.U32.AND P0, PT, R9, 0xfd, PT ;  /* 0x000000fd0900780c */ /* 0x000fc80003f04070 */
[----:B------:R-:W-:-:S13]  /*0530*/  ISETP.GT.U32.OR P0, PT, R8, 0xfd, P0 ;  /* 0x000000fd0800780c */ /* 0x000fda0000704470 */
[----:B------:R-:W-:Y:S01]  /*0540*/  @!P0 IMAD.MOV.U32 R7, RZ, RZ, RZ ;  /* 0x000000ffff078224 */ /* 0x000fe200078e00ff */
[----:B------:R-:W-:Y:S06]  /*0550*/  @!P0 BRA `(.L_x_4) ;  /* 0x00000000005c8947 */ /* 0x000fec0003800000 */
[----:B------:R-:W-:Y:S02]  /*0560*/  FSETP.GTU.FTZ.AND P0, PT, |R0|, +INF , PT ;  /* 0x7f8000000000780b */ /* 0x000fe40003f1c200 */
[----:B------:R-:W-:-:S04]  /*0570*/  FSETP.GTU.FTZ.AND P1, PT, |R3|, +INF , PT ;  /* 0x7f8000000300780b */ /* 0x000fc80003f3c200 */
[----:B------:R-:W-:-:S13]  /*0580*/  PLOP3.LUT P0, PT, P0, P1, PT, 0xf8, 0x8f ;  /* 0x00000000008f781c */ /* 0x000fda0000703f70 */
[----:B------:R-:W-:Y:S05]  /*0590*/  @P0 BRA `(.L_x_5) ;  /* 0x0000000400440947 */ /* 0x000fea0003800000 */
[----:B------:R-:W-:-:S13]  /*05a0*/  LOP3.LUT P0, RZ, R3, 0x7fffffff, R0, 0xc8, !PT ;  /* 0x7fffffff03ff7812 */ /* 0x000fda000780c800 */
[----:B------:R-:W-:Y:S05]  /*05b0*/  @!P0 BRA `(.L_x_6) ;  /* 0x0000000400348947 */ /* 0x000fea0003800000 */
[C---:B------:R-:W-:Y:S02]  /*05c0*/  FSETP.NEU.FTZ.AND P2, PT, |R0|.reuse, +INF , PT ;  /* 0x7f8000000000780b */ /* 0x040fe40003f5d200 */
[----:B------:R-:W-:Y:S02]  /*05d0*/  FSETP.NEU.FTZ.AND P1, PT, |R3|, +INF , PT ;  /* 0x7f8000000300780b */ /* 0x000fe40003f3d200 */
[----:B------:R-:W-:-:S11]  /*05e0*/  FSETP.NEU.FTZ.AND P0, PT, |R0|, +INF , PT ;  /* 0x7f8000000000780b */ /* 0x000fd60003f1d200 */
[----:B------:R-:W-:Y:S05]  /*05f0*/  @!P1 BRA !P2, `(.L_x_6) ;  /* 0x0000000400249947 */ /* 0x000fea0005000000 */
[----:B------:R-:W-:-:S04]  /*0600*/  LOP3.LUT P2, RZ, R0, 0x7fffffff, RZ, 0xc0, !PT ;  /* 0x7fffffff00ff7812 */ /* 0x000fc8000784c0ff */
[----:B------:R-:W-:-:S13]  /*0610*/  PLOP3.LUT P1, PT, P1, P2, PT, 0x2f, 0xf2 ;  /* 0x0000000000f2781c */ /* 0x000fda0000f24577 */
[----:B------:R-:W-:Y:S05]  /*0620*/  @P1 BRA `(.L_x_7) ;  /* 0x0000000400101947 */ /* 0x000fea0003800000 */
[----:B------:R-:W-:-:S04]  /*0630*/  LOP3.LUT P1, RZ, R3, 0x7fffffff, RZ, 0xc0, !PT ;  /* 0x7fffffff03ff7812 */ /* 0x000fc8000782c0ff */
[----:B------:R-:W-:-:S13]  /*0640*/  PLOP3.LUT P0, PT, P0, P1, PT, 0x2f, 0xf2 ;  /* 0x0000000000f2781c */ /* 0x000fda0000702577 */
[----:B------:R-:W-:Y:S05]  /*0650*/  @P0 BRA `(.L_x_8) ;  /* 0x0000000000f80947 */ /* 0x000fea0003800000 */
[----:B------:R-:W-:Y:S02]  /*0660*/  ISETP.GE.AND P0, PT, R8, RZ, PT ;  /* 0x000000ff0800720c */ /* 0x000fe40003f06270 */
[----:B------:R-:W-:-:S11]  /*0670*/  ISETP.GE.AND P1, PT, R9, RZ, PT ;  /* 0x000000ff0900720c */ /* 0x000fd60003f26270 */
[----:B------:R-:W-:Y:S02]  /*0680*/  @P0 IMAD.MOV.U32 R7, RZ, RZ, RZ ;  /* 0x000000ffff070224 */ /* 0x000fe400078e00ff */
[----:B------:R-:W-:Y:S01]  /*0690*/  @!P0 FFMA R0, R0, 1.84467440737095516160e+19, RZ ;  /* 0x5f80000000008823 */ /* 0x000fe200000000ff */
[----:B------:R-:W-:Y:S02]  /*06a0*/  @!P0 IMAD.MOV.U32 R7, RZ, RZ, -0x40 ;  /* 0xffffffc0ff078424 */ /* 0x000fe400078e00ff */
[----:B------:R-:W-:Y:S02]  /*06b0*/  @!P1 FFMA R3, R3, 1.84467440737095516160e+19, RZ ;  /* 0x5f80000003039823 */ /* 0x000fe400000000ff */
[----:B------:R-:W-:-:S07]  /*06c0*/  @!P1 VIADD R7, R7, 0x40 ;  /* 0x0000004007079836 */ /* 0x000fce0000000000 */
.L_x_4:
[----:B------:R-:W-:-:S04]  /*06d0*/  LEA R8, R12, 0xc0800000, 0x17 ;  /* 0xc08000000c087811 */ /* 0x000fc800078eb8ff */
[----:B------:R-:W-:Y:S01]  /*06e0*/  IADD3 R8, PT, PT, -R8, R3, RZ ;  /* 0x0000000308087210 */ /* 0x000fe20007ffe1ff */
[----:B------:R-:W-:-:S03]  /*06f0*/  VIADD R3, R10, 0xffffff81 ;  /* 0xffffff810a037836 */ /* 0x000fc60000000000 */
[----:B------:R0:W1:Y:S01]  /*0700*/  MUFU.RCP R9, R8 ;  /* 0x0000000800097308 */ /* 0x0000620000001000 */
[----:B------:R-:W-:Y:S01]  /*0710*/  FADD.FTZ R11, -R8, -RZ ;  /* 0x800000ff080b7221 */ /* 0x000fe20000010100 */
[C---:B------:R-:W-:Y:S01]  /*0720*/  IMAD R0, R3.reuse, -0x800000, R0 ;  /* 0xff80000003007824 */ /* 0x040fe200078e0200 */
[----:B0-----:R-:W-:-:S05]  /*0730*/  IADD3 R8, PT, PT, R3, 0x7f, -R12 ;  /* 0x0000007f03087810 */ /* 0x001fca0007ffe80c */
[----:B------:R-:W-:Y:S02]  /*0740*/  IMAD.IADD R8, R8, 0x1, R7 ;  /* 0x0000000108087824 */ /* 0x000fe400078e0207 */
[----:B-1----:R-:W-:-:S04]  /*0750*/  FFMA R10, R9, R11, 1 ;  /* 0x3f800000090a7423 */ /* 0x002fc8000000000b */
[----:B------:R-:W-:-:S04]  /*0760*/  FFMA R14, R9, R10, R9 ;  /* 0x0000000a090e7223 */ /* 0x000fc80000000009 */
[----:B------:R-:W-:-:S04]  /*0770*/  FFMA R9, R0, R14, RZ ;  /* 0x0000000e00097223 */ /* 0x000fc800000000ff */
[----:B------:R-:W-:-:S04]  /*0780*/  FFMA R10, R11, R9, R0 ;  /* 0x000000090b0a7223 */ /* 0x000fc80000000000 */
[----:B------:R-:W-:-:S04]  /*0790*/  FFMA R9, R14, R10, R9 ;  /* 0x0000000a0e097223 */ /* 0x000fc80000000009 */
[----:B------:R-:W-:-:S04]  /*07a0*/  FFMA R10, R11, R9, R0 ;  /* 0x000000090b0a7223 */ /* 0x000fc80000000000 */
[----:B------:R-:W-:-:S05]  /*07b0*/  FFMA R0, R14, R10, R9 ;  /* 0x0000000a0e007223 */ /* 0x000fca0000000009 */
[----:B------:R-:W-:-:S04]  /*07c0*/  SHF.R.U32.HI R3, RZ, 0x17, R0 ;  /* 0x00000017ff037819 */ /* 0x000fc80000011600 */
[----:B------:R-:W-:-:S05]  /*07d0*/  LOP3.LUT R3, R3, 0xff, RZ, 0xc0, !PT ;  /* 0x000000ff03037812 */ /* 0x000fca00078ec0ff */
[----:B------:R-:W-:-:S04]  /*07e0*/  IMAD.IADD R11, R3, 0x1, R8 ;  /* 0x00000001030b7824 */ /* 0x000fc800078e0208 */
[----:B------:R-:W-:-:S05]  /*07f0*/  VIADD R3, R11, 0xffffffff ;  /* 0xffffffff0b037836 */ /* 0x000fca0000000000 */
[----:B------:R-:W-:-:S13]  /*0800*/  ISETP.GE.U32.AND P0, PT, R3, 0xfe, PT ;  /* 0x000000fe0300780c */ /* 0x000fda0003f06070 */
[----:B------:R-:W-:Y:S05]  /*0810*/  @!P0 BRA `(.L_x_9) ;  /* 0x0000000000808947 */ /* 0x000fea0003800000 */
[----:B------:R-:W-:-:S13]  /*0820*/  ISETP.GT.AND P0, PT, R11, 0xfe, PT ;  /* 0x000000fe0b00780c */ /* 0x000fda0003f04270 */
[----:B------:R-:W-:Y:S05]  /*0830*/  @P0 BRA `(.L_x_10) ;  /* 0x00000000006c0947 */ /* 0x000fea0003800000 */
[----:B------:R-:W-:-:S13]  /*0840*/  ISETP.GE.AND P0, PT, R11, 0x1, PT ;  /* 0x000000010b00780c */ /* 0x000fda0003f06270 */
[----:B------:R-:W-:Y:S05]  /*0850*/  @P0 BRA `(.L_x_11) ;  /* 0x0000000000980947 */ /* 0x000fea0003800000 */
[----:B------:R-:W-:Y:S02]  /*0860*/  ISETP.GE.AND P0, PT, R11, -0x18, PT ;  /* 0xffffffe80b00780c */ /* 0x000fe40003f06270 */
[----:B------:R-:W-:-:S11]  /*0870*/  LOP3.LUT R0, R0, 0x80000000, RZ, 0xc0, !PT ;  /* 0x8000000000007812 */ /* 0x000fd600078ec0ff */
[----:B------:R-:W-:Y:S05]  /*0880*/  @!P0 BRA `(.L_x_11) ;  /* 0x00000000008c8947 */ /* 0x000fea0003800000 */
[CCC-:B------:R-:W-:Y:S01]  /*0890*/  FFMA.RZ R3, R14.reuse, R10.reuse, R9.reuse ;  /* 0x0000000a0e037223 */ /* 0x1c0fe2000000c009 */
[CCC-:B------:R-:W-:Y:S01]  /*08a0*/  FFMA.RM R8, R14.reuse, R10.reuse, R9.reuse ;  /* 0x0000000a0e087223 */ /* 0x1c0fe20000004009 */
[C---:B------:R-:W-:Y:S02]  /*08b0*/  ISETP.NE.AND P2, PT, R11.reuse, RZ, PT ;  /* 0x000000ff0b00720c */ /* 0x040fe40003f45270 */
[----:B------:R-:W-:Y:S02]  /*08c0*/  ISETP.NE.AND P1, PT, R11, RZ, PT ;  /* 0x000000ff0b00720c */ /* 0x000fe40003f25270 */
[----:B------:R-:W-:Y:S01]  /*08d0*/  LOP3.LUT R7, R3, 0x7fffff, RZ, 0xc0, !PT ;  /* 0x007fffff03077812 */ /* 0x000fe200078ec0ff */
[----:B------:R-:W-:Y:S01]  /*08e0*/  FFMA.RP R3, R14, R10, R9 ;  /* 0x0000000a0e037223 */ /* 0x000fe20000008009 */
[C---:B------:R-:W-:Y:S01]  /*08f0*/  VIADD R10, R11.reuse, 0x20 ;  /* 0x000000200b0a7836 */ /* 0x040fe20000000000 */
[----:B------:R-:W-:Y:S02]  /*0900*/  IADD3 R9, PT, PT, -R11, RZ, RZ ;  /* 0x000000ff0b097210 */ /* 0x000fe40007ffe1ff */
[----:B------:R-:W-:-:S02]  /*0910*/  LOP3.LUT R7, R7, 0x800000, RZ, 0xfc, !PT ;  /* 0x0080000007077812 */ /* 0x000fc400078efcff */
[----:B------:R-:W-:Y:S02]  /*0920*/  FSETP.NEU.FTZ.AND P0, PT, R3, R8, PT ;  /* 0x000000080300720b */ /* 0x000fe40003f1d000 */
[----:B------:R-:W-:Y:S02]  /*0930*/  SHF.L.U32 R10, R7, R10, RZ ;  /* 0x0000000a070a7219 */ /* 0x000fe400000006ff */
[----:B------:R-:W-:Y:S02]  /*0940*/  SEL R8, R9, RZ, P2 ;  /* 0x000000ff09087207 */ /* 0x000fe40001000000 */
[----:B------:R-:W-:Y:S02]  /*0950*/  ISETP.NE.AND P1, PT, R10, RZ, P1 ;  /* 0x000000ff0a00720c */ /* 0x000fe40000f25270 */
[----:B------:R-:W-:Y:S02]  /*0960*/  SHF.R.U32.HI R8, RZ, R8, R7 ;  /* 0x00000008ff087219 */ /* 0x000fe40000011607 */
[----:B------:R-:W-:-:S02]  /*0970*/  PLOP3.LUT P0, PT, P0, P1, PT, 0xf8, 0x8f ;  /* 0x00000000008f781c */ /* 0x000fc40000703f70 */
[----:B------:R-:W-:Y:S02]  /*0980*/  SHF.R.U32.HI R10, RZ, 0x1, R8 ;  /* 0x00000001ff0a7819 */ /* 0x000fe40000011608 */
[----:B------:R-:W-:-:S04]  /*0990*/  SEL R3, RZ, 0x1, !P0 ;  /* 0x00000001ff037807 */ /* 0x000fc80004000000 */
[----:B------:R-:W-:-:S04]  /*09a0*/  LOP3.LUT R3, R3, 0x1, R10, 0xf8, !PT ;  /* 0x0000000103037812 */ /* 0x000fc800078ef80a */
[----:B------:R-:W-:-:S05]  /*09b0*/  LOP3.LUT R3, R3, R8, RZ, 0xc0, !PT ;  /* 0x0000000803037212 */ /* 0x000fca00078ec0ff */
[----:B------:R-:W-:-:S05]  /*09c0*/  IMAD.IADD R3, R10, 0x1, R3 ;  /* 0x000000010a037824 */ /* 0x000fca00078e0203 */
[----:B------:R-:W-:Y:S01]  /*09d0*/  LOP3.LUT R0, R3, R0, RZ, 0xfc, !PT ;  /* 0x0000000003007212 */ /* 0x000fe200078efcff */
[----:B------:R-:W-:Y:S06]  /*09e0*/  BRA `(.L_x_11) ;  /* 0x0000000000347947 */ /* 0x000fec0003800000 */
.L_x_10:
[----:B------:R-:W-:-:S04]  /*09f0*/  LOP3.LUT R0, R0, 0x80000000, RZ, 0xc0, !PT ;  /* 0x8000000000007812 */ /* 0x000fc800078ec0ff */
[----:B------:R-:W-:Y:S01]  /*0a00*/  LOP3.LUT R0, R0, 0x7f800000, RZ, 0xfc, !PT ;  /* 0x7f80000000007812 */ /* 0x000fe200078efcff */
[----:B------:R-:W-:Y:S06]  /*0a10*/  BRA `(.L_x_11) ;  /* 0x0000000000287947 */ /* 0x000fec0003800000 */
.L_x_9:
[----:B------:R-:W-:Y:S01]  /*0a20*/  IMAD R0, R8, 0x800000, R0 ;  /* 0x0080000008007824 */ /* 0x000fe200078e0200 */
[----:B------:R-:W-:Y:S06]  /*0a30*/  BRA `(.L_x_11) ;  /* 0x0000000000207947 */ /* 0x000fec0003800000 */
.L_x_8:
[----:B------:R-:W-:-:S04]  /*0a40*/  LOP3.LUT R0, R3, 0x80000000, R0, 0x48, !PT ;  /* 0x8000000003007812 */ /* 0x000fc800078e4800 */
[----:B------:R-:W-:Y:S01]  /*0a50*/  LOP3.LUT R0, R0, 0x7f800000, RZ, 0xfc, !PT ;  /* 0x7f80000000007812 */ /* 0x000fe200078efcff */
[----:B------:R-:W-:Y:S06]  /*0a60*/  BRA `(.L_x_11) ;  /* 0x0000000000147947 */ /* 0x000fec0003800000 */
.L_x_7:
[----:B------:R-:W-:Y:S01]  /*0a70*/  LOP3.LUT R0, R3, 0x80000000, R0, 0x48, !PT ;  /* 0x8000000003007812 */ /* 0x000fe200078e4800 */
[----:B------:R-:W-:Y:S06]  /*0a80*/  BRA `(.L_x_11) ;  /* 0x00000000000c7947 */ /* 0x000fec0003800000 */
.L_x_6:
[----:B------:R-:W0:Y:S01]  /*0a90*/  MUFU.RSQ R0, -QNAN ;  /* 0xffc0000000007908 */ /* 0x000e220000001400 */
[----:B------:R-:W-:Y:S05]  /*0aa0*/  BRA `(.L_x_11) ;  /* 0x0000000000047947 */ /* 0x000fea0003800000 */
.L_x_5:
[----:B------:R-:W-:-:S07]  /*0ab0*/  FADD.FTZ R0, R0, R3 ;  /* 0x0000000300007221 */ /* 0x000fce0000010000 */
.L_x_11:
[----:B------:R-:W-:-:S04]  /*0ac0*/  IMAD.MOV.U32 R7, RZ, RZ, 0x0 ;  /* 0x00000000ff077424 */ /* 0x000fc800078e00ff */
[----:B0-----:R-:W-:Y:S05]  /*0ad0*/  RET.REL.NODEC R6 `(_Z16mandelbrotKernelPiiiffffi) ;  /* 0xfffffff406487950 */ /* 0x001fea0003c3ffff */
.L_x_12:
[----:B------:R-:W-:-:S00]  /*0ae0*/  BRA `(.L_x_12) ;  /* 0xfffffffc00fc7947 */ /* 0x000fc0000383ffff */
[----:B------:R-:W-:-:S00]  /*0af0*/  NOP ;  /* 0x0000000000007918 */ /* 0x000fc00000000000 */
        /* <DEDUP_REMOVED lines=8> */
.L_x_13:


//--------------------- .nv.shared.reserved.0     --------------------------
	.section	.nv.shared.reserved.0,"aw",@nobits
	.weak		__nv_reservedSMEM_offset_0_alias
	.size		__nv_reservedSMEM_offset_0_alias, 0, 64
	.other		__nv_reservedSMEM_offset_0_alias,@"STO_CUDA_RESERVED_SHARED STV_DEFAULT"
__nv_reservedSMEM_offset_0_alias:
	.zero		0
	.zero		64


//--------------------- .nv.constant0._Z16mandelbrotKernelPiiiffffi --------------------------
	.section	.nv.constant0._Z16mandelbrotKernelPiiiffffi,"a",@progbits
	.sectionflags	@""
	.align	4
.nv.constant0._Z16mandelbrotKernelPiiiffffi:
	.zero		932


//--------------------- SYMBOLS --------------------------

	.type		.nv.reservedSmem.offset0,@object
	.size		.nv.reservedSmem.offset0,0x4
